//
// Generated by NVIDIA NVVM Compiler
//
// Compiler Build ID: CL-36424714
// Cuda compilation tools, release 13.0, V13.0.88
// Based on NVVM 20.0.0
//

.version 9.0
.target sm_100
.address_size 64

	// .globl	_Z14vec_add_kernelPKfS0_Pfi

.visible .entry _Z14vec_add_kernelPKfS0_Pfi(
	.param .u64 .ptr .align 1 _Z14vec_add_kernelPKfS0_Pfi_param_0,
	.param .u64 .ptr .align 1 _Z14vec_add_kernelPKfS0_Pfi_param_1,
	.param .u64 .ptr .align 1 _Z14vec_add_kernelPKfS0_Pfi_param_2,
	.param .u32 _Z14vec_add_kernelPKfS0_Pfi_param_3
)
{
	.reg .pred 	%p<2>;
	.reg .b32 	%r<6>;
	.reg .b32 	%f<4>;
	.reg .b64 	%rd<11>;

	ld.param.u64 	%rd1, [_Z14vec_add_kernelPKfS0_Pfi_param_0];
	ld.param.u64 	%rd2, [_Z14vec_add_kernelPKfS0_Pfi_param_1];
	ld.param.u64 	%rd3, [_Z14vec_add_kernelPKfS0_Pfi_param_2];
	ld.param.u32 	%r2, [_Z14vec_add_kernelPKfS0_Pfi_param_3];
	mov.u32 	%r3, %ntid.x;
	mov.u32 	%r4, %ctaid.x;
	mov.u32 	%r5, %tid.x;
	mad.lo.s32 	%r1, %r3, %r4, %r5;
	setp.ge.s32 	%p1, %r1, %r2;
	@%p1 bra 	$L__BB0_2;
	cvta.to.global.u64 	%rd4, %rd1;
	cvta.to.global.u64 	%rd5, %rd2;
	cvta.to.global.u64 	%rd6, %rd3;
	mul.wide.s32 	%rd7, %r1, 4;
	add.s64 	%rd8, %rd4, %rd7;
	ld.global.f32 	%f1, [%rd8];
	add.s64 	%rd9, %rd5, %rd7;
	ld.global.f32 	%f2, [%rd9];
	add.f32 	%f3, %f1, %f2;
	add.s64 	%rd10, %rd6, %rd7;
	st.global.f32 	[%rd10], %f3;
$L__BB0_2:
	ret;

}


// ===== COMPILED SASS (sm_100) =====

	.target	sm_100

	.elftype	@"ET_EXEC"


//--------------------- .note.nv.tkinfo           --------------------------
	.section	.note.nv.tkinfo,"",@"SHT_NOTE"
	.sectionflags	@"SHF_NOTE_NV_TKINFO"
	.tkinfo
        /*0018*/ 	.word	0x00000002
        /*0030*/ 	.string	""
        /*0030*/ 	.string	"ptxas"
        /*0030*/ 	.string	"Cuda compilation tools, release 13.0, V13.0.88"
        /*0030*/ 	.string	"Build cuda_13.0.r13.0/compiler.36424714_0"
        /*0030*/ 	.string	"-arch sm_100 -m 64 "



//--------------------- .note.nv.cuinfo           --------------------------
	.section	.note.nv.cuinfo,"",@"SHT_NOTE"
	.sectionflags	@"SHF_NOTE_NV_CUINFO"
        /*0018*/ 	.short	0x0002
        /*001a*/ 	.short	0x0064
        /*001c*/ 	.short	0x0082
	.zero		2


//--------------------- .nv.info                  --------------------------
	.section	.nv.info,"",@"SHT_CUDA_INFO"
	.align	4


	//----- nvinfo : EIATTR_REGCOUNT
	.align		4
        /*0000*/ 	.byte	0x04, 0x2f
        /*0002*/ 	.short	(.L_1 - .L_0)
	.align		4
.L_0:
        /*0004*/ 	.word	index@(_Z14vec_add_kernelPKfS0_Pfi)
        /*0008*/ 	.word	0x0000000c


	//----- nvinfo : EIATTR_FRAME_SIZE
	.align		4
.L_1:
        /*000c*/ 	.byte	0x04, 0x11
        /*000e*/ 	.short	(.L_3 - .L_2)
	.align		4
.L_2:
        /*0010*/ 	.word	index@(_Z14vec_add_kernelPKfS0_Pfi)
        /*0014*/ 	.word	0x00000000


	//----- nvinfo : EIATTR_MIN_STACK_SIZE
	.align		4
.L_3:
        /*0018*/ 	.byte	0x04, 0x12
        /*001a*/ 	.short	(.L_5 - .L_4)
	.align		4
.L_4:
        /*001c*/ 	.word	index@(_Z14vec_add_kernelPKfS0_Pfi)
        /*0020*/ 	.word	0x00000000
.L_5:


//--------------------- .nv.compat                --------------------------
	.section	.nv.compat,"",@"SHT_CUDA_COMPAT_INFO"
	.align	4
        /*0000*/ 	.byte	0x02, 0x09, 0x00, 0x00, 0x02, 0x02, 0x01, 0x00, 0x02, 0x05, 0x05, 0x00, 0x03, 0x07, 0x01, 0x01
        /*0010*/ 	.byte	0x02, 0x03, 0x00, 0x00, 0x02, 0x06, 0x01, 0x00, 0x04, 0x0b, 0x08, 0x00, 0x09, 0x00, 0x00, 0x00
        /*0020*/ 	.byte	0x00, 0x00, 0x00, 0x00


//--------------------- .nv.info._Z14vec_add_kernelPKfS0_Pfi --------------------------
	.section	.nv.info._Z14vec_add_kernelPKfS0_Pfi,"",@"SHT_CUDA_INFO"
	.sectionflags	@""
	.align	4


	//----- nvinfo : EIATTR_CUDA_API_VERSION
	.align		4
        /*0000*/ 	.byte	0x04, 0x37
        /*0002*/ 	.short	(.L_7 - .L_6)
.L_6:
        /*0004*/ 	.word	0x00000082


	//----- nvinfo : EIATTR_KPARAM_INFO
	.align		4
.L_7:
        /*0008*/ 	.byte	0x04, 0x17
        /*000a*/ 	.short	(.L_9 - .L_8)
.L_8:
        /*000c*/ 	.word	0x00000000
        /*0010*/ 	.short	0x0003
        /*0012*/ 	.short	0x0018
        /*0014*/ 	.byte	0x00, 0xf0, 0x11, 0x00


	//----- nvinfo : EIATTR_KPARAM_INFO
	.align		4
.L_9:
        /*0018*/ 	.byte	0x04, 0x17
        /*001a*/ 	.short	(.L_11 - .L_10)
.L_10:
        /*001c*/ 	.word	0x00000000
        /*0020*/ 	.short	0x0002
        /*0022*/ 	.short	0x0010
        /*0024*/ 	.byte	0x00, 0xf5, 0x21, 0x00


	//----- nvinfo : EIATTR_KPARAM_INFO
	.align		4
.L_11:
        /*0028*/ 	.byte	0x04, 0x17
        /*002a*/ 	.short	(.L_13 - .L_12)
.L_12:
        /*002c*/ 	.word	0x00000000
        /*0030*/ 	.short	0x0001
        /*0032*/ 	.short	0x0008
        /*0034*/ 	.byte	0x00, 0xf5, 0x21, 0x00


	//----- nvinfo : EIATTR_KPARAM_INFO
	.align		4
.L_13:
        /*0038*/ 	.byte	0x04, 0x17
        /*003a*/ 	.short	(.L_15 - .L_14)
.L_14:
        /*003c*/ 	.word	0x00000000
        /*0040*/ 	.short	0x0000
        /*0042*/ 	.short	0x0000
        /*0044*/ 	.byte	0x00, 0xf5, 0x21, 0x00


	//----- nvinfo : EIATTR_SPARSE_MMA_MASK
	.align		4
.L_15:
        /*0048*/ 	.byte	0x03, 0x50
        /*004a*/ 	.short	0x0000


	//----- nvinfo : EIATTR_MAXREG_COUNT
	.align		4
        /*004c*/ 	.byte	0x03, 0x1b
        /*004e*/ 	.short	0x00ff


	//----- nvinfo : EIATTR_MERCURY_ISA_VERSION
	.align		4
        /*0050*/ 	.byte	0x03, 0x5f
        /*0052*/ 	.short	0x0101


	//----- nvinfo : EIATTR_VRC_CTA_INIT_COUNT
	.align		4
        /*0054*/ 	.byte	0x02, 0x4a
	.zero		1
	.zero		1


	//----- nvinfo : EIATTR_EXIT_INSTR_OFFSETS
	.align		4
        /*0058*/ 	.byte	0x04, 0x1c
        /*005a*/ 	.short	(.L_17 - .L_16)


	//   ....[0]....
.L_16:
        /*005c*/ 	.word	0x00000070


	//   ....[1]....
        /*0060*/ 	.word	0x00000130


	//----- nvinfo : EIATTR_CBANK_PARAM_SIZE
	.align		4
.L_17:
        /*0064*/ 	.byte	0x03, 0x19
        /*0066*/ 	.short	0x001c


	//----- nvinfo : EIATTR_PARAM_CBANK
	.align		4
        /*0068*/ 	.byte	0x04, 0x0a
        /*006a*/ 	.short	(.L_19 - .L_18)
	.align		4
.L_18:
        /*006c*/ 	.word	index@(.nv.constant0._Z14vec_add_kernelPKfS0_Pfi)
        /*0070*/ 	.short	0x0380
        /*0072*/ 	.short	0x001c


	//----- nvinfo : EIATTR_SW_WAR
	.align		4
.L_19:
        /*0074*/ 	.byte	0x04, 0x36
        /*0076*/ 	.short	(.L_21 - .L_20)
.L_20:
        /*0078*/ 	.word	0x00000008
.L_21:


//--------------------- .nv.callgraph             --------------------------
	.section	.nv.callgraph,"",@"SHT_CUDA_CALLGRAPH"
	.align	4
	.sectionentsize	8
	.align		4
        /*0000*/ 	.word	0x00000000
	.align		4
        /*0004*/ 	.word	0xffffffff
	.align		4
        /*0008*/ 	.word	0x00000000
	.align		4
        /*000c*/ 	.word	0xfffffffe
	.align		4
        /*0010*/ 	.word	0x00000000
	.align		4
        /*0014*/ 	.word	0xfffffffd
	.align		4
        /*0018*/ 	.word	0x00000000
	.align		4
        /*001c*/ 	.word	0xfffffffc


//--------------------- .text._Z14vec_add_kernelPKfS0_Pfi --------------------------
	.section	.text._Z14vec_add_kernelPKfS0_Pfi,"ax",@progbits
	.align	128
        .global         _Z14vec_add_kernelPKfS0_Pfi
        .type           _Z14vec_add_kernelPKfS0_Pfi,@function
        .size           _Z14vec_add_kernelPKfS0_Pfi,(.L_x_1 - _Z14vec_add_kernelPKfS0_Pfi)
        .other          _Z14vec_add_kernelPKfS0_Pfi,@"STO_CUDA_ENTRY STV_DEFAULT"
_Z14vec_add_kernelPKfS0_Pfi:
.text._Z14vec_add_kernelPKfS0_Pfi:
[----:B------:R-:W-:Y:S01]  /*0000*/  LDC R1, c[0x0][0x37c] ;  /* 0x0000df00ff017b82 */ /* 0x000fe20000000800 */
[----:B------:R-:W0:Y:S01]  /*0010*/  S2R R9, SR_CTAID.X ;  /* 0x0000000000097919 */ /* 0x000e220000002500 */
[----:B------:R-:W0:Y:S01]  /*0020*/  LDCU UR4, c[0x0][0x360] ;  /* 0x00006c00ff0477ac */ /* 0x000e220008000800 */
[----:B------:R-:W0:Y:S01]  /*0030*/  S2R R0, SR_TID.X ;  /* 0x0000000000007919 */ /* 0x000e220000002100 */
[----:B------:R-:W1:Y:S01]  /*0040*/  LDCU UR5, c[0x0][0x398] ;  /* 0x00007300ff0577ac */ /* 0x000e620008000800 */
[----:B0-----:R-:W-:-:S05]  /*0050*/  IMAD R9, R9, UR4, R0 ;  /* 0x0000000409097c24 */ /* 0x001fca000f8e0200 */
[----:B-1----:R-:W-:-:S13]  /*0060*/  ISETP.GE.AND P0, PT, R9, UR5, PT ;  /* 0x0000000509007c0c */ /* 0x002fda000bf06270 */
[----:B------:R-:W-:Y:S05]  /*0070*/  @P0 EXIT ;  /* 0x000000000000094d */ /* 0x000fea0003800000 */
[----:B------:R-:W0:Y:S01]  /*0080*/  LDC.64 R2, c[0x0][0x380] ;  /* 0x0000e000ff027b82 */ /* 0x000e220000000a00 */
[----:B------:R-:W1:Y:S07]  /*0090*/  LDCU.64 UR4, c[0x0][0x358] ;  /* 0x00006b00ff0477ac */ /* 0x000e6e0008000a00 */
[----:B------:R-:W2:Y:S08]  /*00a0*/  LDC.64 R4, c[0x0][0x388] ;  /* 0x0000e200ff047b82 */ /* 0x000eb00000000a00 */
[----:B------:R-:W3:Y:S01]  /*00b0*/  LDC.64 R6, c[0x0][0x390] ;  /* 0x0000e400ff067b82 */ /* 0x000ee20000000a00 */
[----:B0-----:R-:W-:-:S06]  /*00c0*/  IMAD.WIDE R2, R9, 0x4, R2 ;  /* 0x0000000409027825 */ /* 0x001fcc00078e0202 */
[----:B-1----:R-:W4:Y:S01]  /*00d0*/  LDG.E R2, desc[UR4][R2.64] ;  /* 0x0000000402027981 */ /* 0x002f22000c1e1900 */
[----:B--2---:R-:W-:-:S06]  /*00e0*/  IMAD.WIDE R4, R9, 0x4, R4 ;  /* 0x0000000409047825 */ /* 0x004fcc00078e0204 */
[----:B------:R-:W4:Y:S01]  /*00f0*/  LDG.E R5, desc[UR4][R4.64] ;  /* 0x0000000404057981 */ /* 0x000f22000c1e1900 */
[----:B---3--:R-:W-:-:S04]  /*0100*/  IMAD.WIDE R6, R9, 0x4, R6 ;  /* 0x0000000409067825 */ /* 0x008fc800078e0206 */
[----:B----4-:R-:W-:-:S05]  /*0110*/  FADD R9, R2, R5 ;  /* 0x0000000502097221 */ /* 0x010fca0000000000 */
[----:B------:R-:W-:Y:S01]  /*0120*/  STG.E desc[UR4][R6.64], R9 ;  /* 0x0000000906007986 */ /* 0x000fe2000c101904 */
[----:B------:R-:W-:Y:S05]  /*0130*/  EXIT ;  /* 0x000000000000794d */ /* 0x000fea0003800000 */
.L_x_0:
[----:B------:R-:W-:-:S00]  /*0140*/  BRA `(.L_x_0) ;  /* 0xfffffffc00fc7947 */ /* 0x000fc0000383ffff */
[----:B------:R-:W-:-:S00]  /*0150*/  NOP ;  /* 0x0000000000007918 */ /* 0x000fc00000000000 */
        /* <DEDUP_REMOVED lines=10> */
.L_x_1:


//--------------------- .nv.shared.reserved.0     --------------------------
	.section	.nv.shared.reserved.0,"aw",@nobits
	.weak		__nv_reservedSMEM_offset_0_alias
	.size		__nv_reservedSMEM_offset_0_alias, 0, 64
	.other		__nv_reservedSMEM_offset_0_alias,@"STO_CUDA_RESERVED_SHARED STV_DEFAULT"
__nv_reservedSMEM_offset_0_alias:
	.zero		0
	.zero		64


//--------------------- .nv.constant0._Z14vec_add_kernelPKfS0_Pfi --------------------------
	.section	.nv.constant0._Z14vec_add_kernelPKfS0_Pfi,"a",@progbits
	.sectionflags	@""
	.align	4
.nv.constant0._Z14vec_add_kernelPKfS0_Pfi:
	.zero		924


//--------------------- SYMBOLS --------------------------

	.type		.nv.reservedSmem.offset0,@object
	.size		.nv.reservedSmem.offset0,0x4
